//
// Generated by NVIDIA NVVM Compiler
//
// Compiler Build ID: CL-36424714
// Cuda compilation tools, release 13.0, V13.0.88
// Based on NVVM 20.0.0
//

.version 9.0
.target sm_100
.address_size 64

	// .globl	_Z13Find_TrianglePiS_S_iiiiS_

.visible .entry _Z13Find_TrianglePiS_S_iiiiS_(
	.param .u64 .ptr .align 1 _Z13Find_TrianglePiS_S_iiiiS__param_0,
	.param .u64 .ptr .align 1 _Z13Find_TrianglePiS_S_iiiiS__param_1,
	.param .u64 .ptr .align 1 _Z13Find_TrianglePiS_S_iiiiS__param_2,
	.param .u32 _Z13Find_TrianglePiS_S_iiiiS__param_3,
	.param .u32 _Z13Find_TrianglePiS_S_iiiiS__param_4,
	.param .u32 _Z13Find_TrianglePiS_S_iiiiS__param_5,
	.param .u32 _Z13Find_TrianglePiS_S_iiiiS__param_6,
	.param .u64 .ptr .align 1 _Z13Find_TrianglePiS_S_iiiiS__param_7
)
{
	.reg .pred 	%p<72>;
	.reg .b32 	%r<250>;
	.reg .b64 	%rd<39>;

	ld.param.u64 	%rd7, [_Z13Find_TrianglePiS_S_iiiiS__param_0];
	ld.param.u64 	%rd8, [_Z13Find_TrianglePiS_S_iiiiS__param_1];
	ld.param.u64 	%rd9, [_Z13Find_TrianglePiS_S_iiiiS__param_2];
	ld.param.u32 	%r93, [_Z13Find_TrianglePiS_S_iiiiS__param_3];
	ld.param.u32 	%r94, [_Z13Find_TrianglePiS_S_iiiiS__param_4];
	ld.param.u64 	%rd10, [_Z13Find_TrianglePiS_S_iiiiS__param_7];
	cvta.to.global.u64 	%rd1, %rd10;
	cvta.to.global.u64 	%rd2, %rd7;
	cvta.to.global.u64 	%rd3, %rd9;
	cvta.to.global.u64 	%rd4, %rd8;
	mov.u32 	%r95, %tid.x;
	mov.u32 	%r96, %ctaid.x;
	mov.u32 	%r97, %ntid.x;
	mad.lo.s32 	%r1, %r96, %r97, %r95;
	setp.le.s32 	%p1, %r93, %r1;
	@%p1 bra 	$L__BB0_45;
	mul.wide.s32 	%rd11, %r1, 4;
	add.s64 	%rd5, %rd4, %rd11;
	ld.global.u32 	%r211, [%rd5];
	ld.global.u32 	%r210, [%rd5+4];
	setp.ge.s32 	%p2, %r211, %r210;
	@%p2 bra 	$L__BB0_45;
	sub.s32 	%r4, %r93, %r1;
	setp.lt.s32 	%p3, %r93, %r94;
	@%p3 bra 	$L__BB0_3;
	bra.uni 	$L__BB0_31;
$L__BB0_3:
	sub.s32 	%r110, %r94, %r93;
	and.b32  	%r5, %r110, 15;
	add.s32 	%r6, %r5, -1;
	and.b32  	%r7, %r110, 7;
	add.s32 	%r8, %r7, -1;
	sub.s32 	%r9, %r93, %r94;
	and.b32  	%r10, %r110, 3;
	and.b32  	%r111, %r110, -16;
	neg.s32 	%r11, %r111;
$L__BB0_4:
	setp.lt.s32 	%p18, %r4, 2;
	mul.wide.s32 	%rd22, %r211, 4;
	add.s64 	%rd23, %rd2, %rd22;
	ld.global.u32 	%r14, [%rd23];
	@%p18 bra 	$L__BB0_9;
	mov.u32 	%r215, %r93;
	mov.u32 	%r213, %r1;
$L__BB0_6:
	add.s32 	%r112, %r215, %r213;
	shr.u32 	%r113, %r112, 31;
	add.s32 	%r114, %r112, %r113;
	shr.s32 	%r228, %r114, 1;
	mul.wide.s32 	%rd24, %r228, 4;
	add.s64 	%rd25, %rd3, %rd24;
	ld.global.u32 	%r18, [%rd25];
	setp.lt.s32 	%p19, %r18, %r14;
	mov.u32 	%r214, %r228;
	@%p19 bra 	$L__BB0_8;
	setp.le.s32 	%p20, %r18, %r14;
	mov.u32 	%r214, %r213;
	mov.u32 	%r215, %r228;
	@%p20 bra 	$L__BB0_22;
$L__BB0_8:
	sub.s32 	%r115, %r215, %r214;
	setp.gt.s32 	%p21, %r115, 1;
	mov.u32 	%r213, %r214;
	@%p21 bra 	$L__BB0_6;
$L__BB0_9:
	setp.gt.u32 	%p22, %r9, -16;
	mov.b32 	%r228, 0;
	mov.u32 	%r220, %r93;
	@%p22 bra 	$L__BB0_12;
	mov.b32 	%r228, 0;
	mov.u32 	%r216, %r11;
	mov.u32 	%r220, %r93;
$L__BB0_11:
	.pragma "nounroll";
	mul.wide.s32 	%rd26, %r220, 4;
	add.s64 	%rd27, %rd3, %rd26;
	ld.global.u32 	%r119, [%rd27];
	setp.eq.s32 	%p23, %r119, %r14;
	selp.b32 	%r120, %r220, %r228, %p23;
	ld.global.u32 	%r121, [%rd27+4];
	setp.eq.s32 	%p24, %r121, %r14;
	add.s32 	%r122, %r220, 1;
	selp.b32 	%r123, %r122, %r120, %p24;
	ld.global.u32 	%r124, [%rd27+8];
	setp.eq.s32 	%p25, %r124, %r14;
	add.s32 	%r125, %r220, 2;
	selp.b32 	%r126, %r125, %r123, %p25;
	ld.global.u32 	%r127, [%rd27+12];
	setp.eq.s32 	%p26, %r127, %r14;
	add.s32 	%r128, %r220, 3;
	selp.b32 	%r129, %r128, %r126, %p26;
	ld.global.u32 	%r130, [%rd27+16];
	setp.eq.s32 	%p27, %r130, %r14;
	add.s32 	%r131, %r220, 4;
	selp.b32 	%r132, %r131, %r129, %p27;
	ld.global.u32 	%r133, [%rd27+20];
	setp.eq.s32 	%p28, %r133, %r14;
	add.s32 	%r134, %r220, 5;
	selp.b32 	%r135, %r134, %r132, %p28;
	ld.global.u32 	%r136, [%rd27+24];
	setp.eq.s32 	%p29, %r136, %r14;
	add.s32 	%r137, %r220, 6;
	selp.b32 	%r138, %r137, %r135, %p29;
	ld.global.u32 	%r139, [%rd27+28];
	setp.eq.s32 	%p30, %r139, %r14;
	add.s32 	%r140, %r220, 7;
	selp.b32 	%r141, %r140, %r138, %p30;
	ld.global.u32 	%r142, [%rd27+32];
	setp.eq.s32 	%p31, %r142, %r14;
	add.s32 	%r143, %r220, 8;
	selp.b32 	%r144, %r143, %r141, %p31;
	ld.global.u32 	%r145, [%rd27+36];
	setp.eq.s32 	%p32, %r145, %r14;
	add.s32 	%r146, %r220, 9;
	selp.b32 	%r147, %r146, %r144, %p32;
	ld.global.u32 	%r148, [%rd27+40];
	setp.eq.s32 	%p33, %r148, %r14;
	add.s32 	%r149, %r220, 10;
	selp.b32 	%r150, %r149, %r147, %p33;
	ld.global.u32 	%r151, [%rd27+44];
	setp.eq.s32 	%p34, %r151, %r14;
	add.s32 	%r152, %r220, 11;
	selp.b32 	%r153, %r152, %r150, %p34;
	ld.global.u32 	%r154, [%rd27+48];
	setp.eq.s32 	%p35, %r154, %r14;
	add.s32 	%r155, %r220, 12;
	selp.b32 	%r156, %r155, %r153, %p35;
	ld.global.u32 	%r157, [%rd27+52];
	setp.eq.s32 	%p36, %r157, %r14;
	add.s32 	%r158, %r220, 13;
	selp.b32 	%r159, %r158, %r156, %p36;
	ld.global.u32 	%r160, [%rd27+56];
	setp.eq.s32 	%p37, %r160, %r14;
	add.s32 	%r161, %r220, 14;
	selp.b32 	%r162, %r161, %r159, %p37;
	ld.global.u32 	%r163, [%rd27+60];
	setp.eq.s32 	%p38, %r163, %r14;
	add.s32 	%r164, %r220, 15;
	selp.b32 	%r228, %r164, %r162, %p38;
	add.s32 	%r220, %r220, 16;
	add.s32 	%r216, %r216, 16;
	setp.ne.s32 	%p39, %r216, 0;
	@%p39 bra 	$L__BB0_11;
$L__BB0_12:
	setp.eq.s32 	%p40, %r5, 0;
	@%p40 bra 	$L__BB0_22;
	setp.lt.u32 	%p41, %r6, 7;
	@%p41 bra 	$L__BB0_15;
	mul.wide.s32 	%rd28, %r220, 4;
	add.s64 	%rd29, %rd3, %rd28;
	ld.global.u32 	%r166, [%rd29];
	setp.eq.s32 	%p42, %r166, %r14;
	selp.b32 	%r167, %r220, %r228, %p42;
	add.s32 	%r168, %r220, 1;
	ld.global.u32 	%r169, [%rd29+4];
	setp.eq.s32 	%p43, %r169, %r14;
	selp.b32 	%r170, %r168, %r167, %p43;
	add.s32 	%r171, %r220, 2;
	ld.global.u32 	%r172, [%rd29+8];
	setp.eq.s32 	%p44, %r172, %r14;
	selp.b32 	%r173, %r171, %r170, %p44;
	add.s32 	%r174, %r220, 3;
	ld.global.u32 	%r175, [%rd29+12];
	setp.eq.s32 	%p45, %r175, %r14;
	selp.b32 	%r176, %r174, %r173, %p45;
	add.s32 	%r177, %r220, 4;
	ld.global.u32 	%r178, [%rd29+16];
	setp.eq.s32 	%p46, %r178, %r14;
	selp.b32 	%r179, %r177, %r176, %p46;
	add.s32 	%r180, %r220, 5;
	ld.global.u32 	%r181, [%rd29+20];
	setp.eq.s32 	%p47, %r181, %r14;
	selp.b32 	%r182, %r180, %r179, %p47;
	add.s32 	%r183, %r220, 6;
	ld.global.u32 	%r184, [%rd29+24];
	setp.eq.s32 	%p48, %r184, %r14;
	selp.b32 	%r185, %r183, %r182, %p48;
	add.s32 	%r186, %r220, 7;
	ld.global.u32 	%r187, [%rd29+28];
	setp.eq.s32 	%p49, %r187, %r14;
	selp.b32 	%r228, %r186, %r185, %p49;
	add.s32 	%r220, %r220, 8;
$L__BB0_15:
	setp.eq.s32 	%p50, %r7, 0;
	@%p50 bra 	$L__BB0_22;
	setp.lt.u32 	%p51, %r8, 3;
	@%p51 bra 	$L__BB0_18;
	mul.wide.s32 	%rd30, %r220, 4;
	add.s64 	%rd31, %rd3, %rd30;
	ld.global.u32 	%r189, [%rd31];
	setp.eq.s32 	%p52, %r189, %r14;
	selp.b32 	%r190, %r220, %r228, %p52;
	add.s32 	%r191, %r220, 1;
	ld.global.u32 	%r192, [%rd31+4];
	setp.eq.s32 	%p53, %r192, %r14;
	selp.b32 	%r193, %r191, %r190, %p53;
	add.s32 	%r194, %r220, 2;
	ld.global.u32 	%r195, [%rd31+8];
	setp.eq.s32 	%p54, %r195, %r14;
	selp.b32 	%r196, %r194, %r193, %p54;
	add.s32 	%r197, %r220, 3;
	ld.global.u32 	%r198, [%rd31+12];
	setp.eq.s32 	%p55, %r198, %r14;
	selp.b32 	%r228, %r197, %r196, %p55;
	add.s32 	%r220, %r220, 4;
$L__BB0_18:
	setp.eq.s32 	%p56, %r10, 0;
	@%p56 bra 	$L__BB0_22;
	setp.eq.s32 	%p57, %r10, 1;
	mul.wide.s32 	%rd32, %r220, 4;
	add.s64 	%rd6, %rd3, %rd32;
	ld.global.u32 	%r199, [%rd6];
	setp.eq.s32 	%p58, %r199, %r14;
	selp.b32 	%r228, %r220, %r228, %p58;
	@%p57 bra 	$L__BB0_22;
	setp.eq.s32 	%p59, %r10, 2;
	add.s32 	%r200, %r220, 1;
	ld.global.u32 	%r201, [%rd6+4];
	setp.eq.s32 	%p60, %r201, %r14;
	selp.b32 	%r228, %r200, %r228, %p60;
	@%p59 bra 	$L__BB0_22;
	add.s32 	%r202, %r220, 2;
	ld.global.u32 	%r203, [%rd6+8];
	setp.eq.s32 	%p61, %r203, %r14;
	selp.b32 	%r228, %r202, %r228, %p61;
$L__BB0_22:
	ld.global.u32 	%r233, [%rd5];
	mul.wide.s32 	%rd33, %r228, 4;
	add.s64 	%rd34, %rd4, %rd33;
	ld.global.u32 	%r234, [%rd34];
	ld.global.u32 	%r206, [%rd34+4];
	setp.ge.s32 	%p62, %r233, %r210;
	setp.ge.s32 	%p63, %r234, %r206;
	mov.b32 	%r232, 0;
	or.pred  	%p64, %p62, %p63;
	@%p64 bra 	$L__BB0_30;
	mov.b32 	%r232, 0;
$L__BB0_24:
	mul.wide.s32 	%rd35, %r233, 4;
	add.s64 	%rd36, %rd2, %rd35;
	ld.global.u32 	%r51, [%rd36];
	mul.wide.s32 	%rd37, %r234, 4;
	add.s64 	%rd38, %rd2, %rd37;
	ld.global.u32 	%r52, [%rd38];
	setp.lt.s32 	%p65, %r51, %r52;
	@%p65 bra 	$L__BB0_28;
	setp.lt.s32 	%p66, %r52, %r51;
	@%p66 bra 	$L__BB0_27;
	setp.eq.s32 	%p67, %r51, %r52;
	selp.u32 	%r208, 1, 0, %p67;
	add.s32 	%r232, %r232, %r208;
	add.s32 	%r233, %r233, %r208;
	add.s32 	%r234, %r234, %r208;
	bra.uni 	$L__BB0_29;
$L__BB0_27:
	add.s32 	%r234, %r234, 1;
	bra.uni 	$L__BB0_29;
$L__BB0_28:
	add.s32 	%r233, %r233, 1;
$L__BB0_29:
	setp.lt.s32 	%p68, %r233, %r210;
	setp.lt.s32 	%p69, %r234, %r206;
	and.pred  	%p70, %p68, %p69;
	@%p70 bra 	$L__BB0_24;
$L__BB0_30:
	atom.global.add.u32 	%r209, [%rd1], %r232;
	add.s32 	%r211, %r211, 1;
	ld.global.u32 	%r210, [%rd5+4];
	setp.lt.s32 	%p71, %r211, %r210;
	@%p71 bra 	$L__BB0_4;
	bra.uni 	$L__BB0_45;
$L__BB0_31:
	setp.lt.s32 	%p4, %r4, 2;
	mul.wide.s32 	%rd12, %r211, 4;
	add.s64 	%rd13, %rd2, %rd12;
	ld.global.u32 	%r66, [%rd13];
	mov.b32 	%r98, 0;
	mov.u32 	%r242, %r98;
	@%p4 bra 	$L__BB0_36;
	mov.u32 	%r241, %r93;
	mov.u32 	%r239, %r1;
$L__BB0_33:
	add.s32 	%r99, %r241, %r239;
	shr.u32 	%r100, %r99, 31;
	add.s32 	%r101, %r99, %r100;
	shr.s32 	%r242, %r101, 1;
	mul.wide.s32 	%rd14, %r242, 4;
	add.s64 	%rd15, %rd3, %rd14;
	ld.global.u32 	%r70, [%rd15];
	setp.lt.s32 	%p5, %r70, %r66;
	mov.u32 	%r240, %r242;
	@%p5 bra 	$L__BB0_35;
	setp.le.s32 	%p6, %r70, %r66;
	mov.u32 	%r240, %r239;
	mov.u32 	%r241, %r242;
	@%p6 bra 	$L__BB0_36;
$L__BB0_35:
	sub.s32 	%r103, %r241, %r240;
	setp.gt.s32 	%p7, %r103, 1;
	mov.u32 	%r239, %r240;
	mov.u32 	%r242, %r98;
	@%p7 bra 	$L__BB0_33;
$L__BB0_36:
	ld.global.u32 	%r247, [%rd5];
	mul.wide.s32 	%rd16, %r242, 4;
	add.s64 	%rd17, %rd4, %rd16;
	ld.global.u32 	%r248, [%rd17];
	ld.global.u32 	%r106, [%rd17+4];
	setp.ge.s32 	%p8, %r247, %r210;
	setp.ge.s32 	%p9, %r248, %r106;
	mov.b32 	%r246, 0;
	or.pred  	%p10, %p8, %p9;
	@%p10 bra 	$L__BB0_44;
	mov.b32 	%r246, 0;
$L__BB0_38:
	mul.wide.s32 	%rd18, %r247, 4;
	add.s64 	%rd19, %rd2, %rd18;
	ld.global.u32 	%r80, [%rd19];
	mul.wide.s32 	%rd20, %r248, 4;
	add.s64 	%rd21, %rd2, %rd20;
	ld.global.u32 	%r81, [%rd21];
	setp.ge.s32 	%p11, %r80, %r81;
	@%p11 bra 	$L__BB0_40;
	add.s32 	%r247, %r247, 1;
	bra.uni 	$L__BB0_43;
$L__BB0_40:
	setp.ge.s32 	%p12, %r81, %r80;
	@%p12 bra 	$L__BB0_42;
	add.s32 	%r248, %r248, 1;
	bra.uni 	$L__BB0_43;
$L__BB0_42:
	setp.eq.s32 	%p13, %r80, %r81;
	selp.u32 	%r108, 1, 0, %p13;
	add.s32 	%r246, %r246, %r108;
	add.s32 	%r247, %r247, %r108;
	add.s32 	%r248, %r248, %r108;
$L__BB0_43:
	setp.lt.s32 	%p14, %r247, %r210;
	setp.lt.s32 	%p15, %r248, %r106;
	and.pred  	%p16, %p14, %p15;
	@%p16 bra 	$L__BB0_38;
$L__BB0_44:
	atom.global.add.u32 	%r109, [%rd1], %r246;
	add.s32 	%r211, %r211, 1;
	ld.global.u32 	%r210, [%rd5+4];
	setp.lt.s32 	%p17, %r211, %r210;
	@%p17 bra 	$L__BB0_31;
$L__BB0_45:
	ret;

}


// ===== COMPILED SASS (sm_100) =====

	.target	sm_100

	.elftype	@"ET_EXEC"


//--------------------- .note.nv.tkinfo           --------------------------
	.section	.note.nv.tkinfo,"",@"SHT_NOTE"
	.sectionflags	@"SHF_NOTE_NV_TKINFO"
	.tkinfo
        /*0018*/ 	.word	0x00000002
        /*0030*/ 	.string	""
        /*0030*/ 	.string	"ptxas"
        /*0030*/ 	.string	"Cuda compilation tools, release 13.0, V13.0.88"
        /*0030*/ 	.string	"Build cuda_13.0.r13.0/compiler.36424714_0"
        /*0030*/ 	.string	"-arch sm_100 -m 64 "



//--------------------- .note.nv.cuinfo           --------------------------
	.section	.note.nv.cuinfo,"",@"SHT_NOTE"
	.sectionflags	@"SHF_NOTE_NV_CUINFO"
        /*0018*/ 	.short	0x0002
        /*001a*/ 	.short	0x0064
        /*001c*/ 	.short	0x0082
	.zero		2


//--------------------- .nv.info                  --------------------------
	.section	.nv.info,"",@"SHT_CUDA_INFO"
	.align	4


	//----- nvinfo : EIATTR_REGCOUNT
	.align		4
        /*0000*/ 	.byte	0x04, 0x2f
        /*0002*/ 	.short	(.L_1 - .L_0)
	.align		4
.L_0:
        /*0004*/ 	.word	index@(_Z13Find_TrianglePiS_S_iiiiS_)
        /*0008*/ 	.word	0x00000020


	//----- nvinfo : EIATTR_FRAME_SIZE
	.align		4
.L_1:
        /*000c*/ 	.byte	0x04, 0x11
        /*000e*/ 	.short	(.L_3 - .L_2)
	.align		4
.L_2:
        /*0010*/ 	.word	index@(_Z13Find_TrianglePiS_S_iiiiS_)
        /*0014*/ 	.word	0x00000000


	//----- nvinfo : EIATTR_MIN_STACK_SIZE
	.align		4
.L_3:
        /*0018*/ 	.byte	0x04, 0x12
        /*001a*/ 	.short	(.L_5 - .L_4)
	.align		4
.L_4:
        /*001c*/ 	.word	index@(_Z13Find_TrianglePiS_S_iiiiS_)
        /*0020*/ 	.word	0x00000000
.L_5:


//--------------------- .nv.compat                --------------------------
	.section	.nv.compat,"",@"SHT_CUDA_COMPAT_INFO"
	.align	4
        /*0000*/ 	.byte	0x02, 0x09, 0x00, 0x00, 0x02, 0x02, 0x01, 0x00, 0x02, 0x05, 0x05, 0x00, 0x03, 0x07, 0x01, 0x01
        /*0010*/ 	.byte	0x02, 0x03, 0x00, 0x00, 0x02, 0x06, 0x01, 0x00, 0x04, 0x0b, 0x08, 0x00, 0x09, 0x00, 0x00, 0x00
        /*0020*/ 	.byte	0x00, 0x00, 0x00, 0x00


//--------------------- .nv.info._Z13Find_TrianglePiS_S_iiiiS_ --------------------------
	.section	.nv.info._Z13Find_TrianglePiS_S_iiiiS_,"",@"SHT_CUDA_INFO"
	.sectionflags	@""
	.align	4


	//----- nvinfo : EIATTR_CUDA_API_VERSION
	.align		4
        /*0000*/ 	.byte	0x04, 0x37
        /*0002*/ 	.short	(.L_7 - .L_6)
.L_6:
        /*0004*/ 	.word	0x00000082


	//----- nvinfo : EIATTR_KPARAM_INFO
	.align		4
.L_7:
        /*0008*/ 	.byte	0x04, 0x17
        /*000a*/ 	.short	(.L_9 - .L_8)
.L_8:
        /*000c*/ 	.word	0x00000000
        /*0010*/ 	.short	0x0007
        /*0012*/ 	.short	0x0028
        /*0014*/ 	.byte	0x00, 0xf5, 0x21, 0x00


	//----- nvinfo : EIATTR_KPARAM_INFO
	.align		4
.L_9:
        /*0018*/ 	.byte	0x04, 0x17
        /*001a*/ 	.short	(.L_11 - .L_10)
.L_10:
        /*001c*/ 	.word	0x00000000
        /*0020*/ 	.short	0x0006
        /*0022*/ 	.short	0x0024
        /*0024*/ 	.byte	0x00, 0xf0, 0x11, 0x00


	//----- nvinfo : EIATTR_KPARAM_INFO
	.align		4
.L_11:
        /*0028*/ 	.byte	0x04, 0x17
        /*002a*/ 	.short	(.L_13 - .L_12)
.L_12:
        /*002c*/ 	.word	0x00000000
        /*0030*/ 	.short	0x0005
        /*0032*/ 	.short	0x0020
        /*0034*/ 	.byte	0x00, 0xf0, 0x11, 0x00


	//----- nvinfo : EIATTR_KPARAM_INFO
	.align		4
.L_13:
        /*0038*/ 	.byte	0x04, 0x17
        /*003a*/ 	.short	(.L_15 - .L_14)
.L_14:
        /*003c*/ 	.word	0x00000000
        /*0040*/ 	.short	0x0004
        /*0042*/ 	.short	0x001c
        /*0044*/ 	.byte	0x00, 0xf0, 0x11, 0x00


	//----- nvinfo : EIATTR_KPARAM_INFO
	.align		4
.L_15:
        /*0048*/ 	.byte	0x04, 0x17
        /*004a*/ 	.short	(.L_17 - .L_16)
.L_16:
        /*004c*/ 	.word	0x00000000
        /*0050*/ 	.short	0x0003
        /*0052*/ 	.short	0x0018
        /*0054*/ 	.byte	0x00, 0xf0, 0x11, 0x00


	//----- nvinfo : EIATTR_KPARAM_INFO
	.align		4
.L_17:
        /*0058*/ 	.byte	0x04, 0x17
        /*005a*/ 	.short	(.L_19 - .L_18)
.L_18:
        /*005c*/ 	.word	0x00000000
        /*0060*/ 	.short	0x0002
        /*0062*/ 	.short	0x0010
        /*0064*/ 	.byte	0x00, 0xf5, 0x21, 0x00


	//----- nvinfo : EIATTR_KPARAM_INFO
	.align		4
.L_19:
        /*0068*/ 	.byte	0x04, 0x17
        /*006a*/ 	.short	(.L_21 - .L_20)
.L_20:
        /*006c*/ 	.word	0x00000000
        /*0070*/ 	.short	0x0001
        /*0072*/ 	.short	0x0008
        /*0074*/ 	.byte	0x00, 0xf5, 0x21, 0x00


	//----- nvinfo : EIATTR_KPARAM_INFO
	.align		4
.L_21:
        /*0078*/ 	.byte	0x04, 0x17
        /*007a*/ 	.short	(.L_23 - .L_22)
.L_22:
        /*007c*/ 	.word	0x00000000
        /*0080*/ 	.short	0x0000
        /*0082*/ 	.short	0x0000
        /*0084*/ 	.byte	0x00, 0xf5, 0x21, 0x00


	//----- nvinfo : EIATTR_SPARSE_MMA_MASK
	.align		4
.L_23:
        /*0088*/ 	.byte	0x03, 0x50
        /*008a*/ 	.short	0x0000


	//----- nvinfo : EIATTR_MAXREG_COUNT
	.align		4
        /*008c*/ 	.byte	0x03, 0x1b
        /*008e*/ 	.short	0x00ff


	//----- nvinfo : EIATTR_MERCURY_ISA_VERSION
	.align		4
        /*0090*/ 	.byte	0x03, 0x5f
        /*0092*/ 	.short	0x0101


	//----- nvinfo : EIATTR_INT_WARP_WIDE_INSTR_OFFSETS
	.align		4
        /*0094*/ 	.byte	0x04, 0x31
        /*0096*/ 	.short	(.L_25 - .L_24)


	//   ....[0]....
.L_24:
        /*0098*/ 	.word	0x00000560


	//   ....[1]....
        /*009c*/ 	.word	0x00000580


	//   ....[2]....
        /*00a0*/ 	.word	0x000012e0


	//   ....[3]....
        /*00a4*/ 	.word	0x00001300


	//----- nvinfo : EIATTR_VRC_CTA_INIT_COUNT
	.align		4
.L_25:
        /*00a8*/ 	.byte	0x02, 0x4a
	.zero		1
	.zero		1


	//----- nvinfo : EIATTR_EXIT_INSTR_OFFSETS
	.align		4
        /*00ac*/ 	.byte	0x04, 0x1c
        /*00ae*/ 	.short	(.L_27 - .L_26)


	//   ....[0]....
.L_26:
        /*00b0*/ 	.word	0x00000070


	//   ....[1]....
        /*00b4*/ 	.word	0x000000e0


	//   ....[2]....
        /*00b8*/ 	.word	0x00000610


	//   ....[3]....
        /*00bc*/ 	.word	0x00001390


	//----- nvinfo : EIATTR_CRS_STACK_SIZE
	.align		4
.L_27:
        /*00c0*/ 	.byte	0x04, 0x1e
        /*00c2*/ 	.short	(.L_29 - .L_28)
.L_28:
        /*00c4*/ 	.word	0x00000000


	//----- nvinfo : EIATTR_CBANK_PARAM_SIZE
	.align		4
.L_29:
        /*00c8*/ 	.byte	0x03, 0x19
        /*00ca*/ 	.short	0x0030


	//----- nvinfo : EIATTR_PARAM_CBANK
	.align		4
        /*00cc*/ 	.byte	0x04, 0x0a
        /*00ce*/ 	.short	(.L_31 - .L_30)
	.align		4
.L_30:
        /*00d0*/ 	.word	index@(.nv.constant0._Z13Find_TrianglePiS_S_iiiiS_)
        /*00d4*/ 	.short	0x0380
        /*00d6*/ 	.short	0x0030


	//----- nvinfo : EIATTR_SW_WAR
	.align		4
.L_31:
        /*00d8*/ 	.byte	0x04, 0x36
        /*00da*/ 	.short	(.L_33 - .L_32)
.L_32:
        /*00dc*/ 	.word	0x00000008
.L_33:


//--------------------- .nv.callgraph             --------------------------
	.section	.nv.callgraph,"",@"SHT_CUDA_CALLGRAPH"
	.align	4
	.sectionentsize	8
	.align		4
        /*0000*/ 	.word	0x00000000
	.align		4
        /*0004*/ 	.word	0xffffffff
	.align		4
        /*0008*/ 	.word	0x00000000
	.align		4
        /*000c*/ 	.word	0xfffffffe
	.align		4
        /*0010*/ 	.word	0x00000000
	.align		4
        /*0014*/ 	.word	0xfffffffd
	.align		4
        /*0018*/ 	.word	0x00000000
	.align		4
        /*001c*/ 	.word	0xfffffffc


//--------------------- .text._Z13Find_TrianglePiS_S_iiiiS_ --------------------------
	.section	.text._Z13Find_TrianglePiS_S_iiiiS_,"ax",@progbits
	.align	128
        .global         _Z13Find_TrianglePiS_S_iiiiS_
        .type           _Z13Find_TrianglePiS_S_iiiiS_,@function
        .size           _Z13Find_TrianglePiS_S_iiiiS_,(.L_x_30 - _Z13Find_TrianglePiS_S_iiiiS_)
        .other          _Z13Find_TrianglePiS_S_iiiiS_,@"STO_CUDA_ENTRY STV_DEFAULT"
_Z13Find_TrianglePiS_S_iiiiS_:
.text._Z13Find_TrianglePiS_S_iiiiS_:
[----:B------:R-:W-:Y:S01]  /*0000*/  LDC R1, c[0x0][0x37c] ;  /* 0x0000df00ff017b82 */ /* 0x000fe20000000800 */
[----:B------:R-:W0:Y:S07]  /*0010*/  S2R R0, SR_TID.X ;  /* 0x0000000000007919 */ /* 0x000e2e0000002100 */
[----:B------:R-:W0:Y:S01]  /*0020*/  S2UR UR4, SR_CTAID.X ;  /* 0x00000000000479c3 */ /* 0x000e220000002500 */
[----:B------:R-:W1:Y:S07]  /*0030*/  LDCU UR5, c[0x0][0x398] ;  /* 0x00007300ff0577ac */ /* 0x000e6e0008000800 */
[----:B------:R-:W0:Y:S02]  /*0040*/  LDC R3, c[0x0][0x360] ;  /* 0x0000d800ff037b82 */ /* 0x000e240000000800 */
[----:B0-----:R-:W-:-:S05]  /*0050*/  IMAD R0, R3, UR4, R0 ;  /* 0x0000000403007c24 */ /* 0x001fca000f8e0200 */
[----:B-1----:R-:W-:-:S13]  /*0060*/  ISETP.GE.AND P0, PT, R0, UR5, PT ;  /* 0x0000000500007c0c */ /* 0x002fda000bf06270 */
[----:B------:R-:W-:Y:S05]  /*0070*/  @P0 EXIT ;  /* 0x000000000000094d */ /* 0x000fea0003800000 */
[----:B------:R-:W0:Y:S01]  /*0080*/  LDC.64 R2, c[0x0][0x388] ;  /* 0x0000e200ff027b82 */ /* 0x000e220000000a00 */
[----:B------:R-:W1:Y:S01]  /*0090*/  LDCU.64 UR6, c[0x0][0x358] ;  /* 0x00006b00ff0677ac */ /* 0x000e620008000a00 */
[----:B0-----:R-:W-:-:S05]  /*00a0*/  IMAD.WIDE R2, R0, 0x4, R2 ;  /* 0x0000000400027825 */ /* 0x001fca00078e0202 */
[----:B-1----:R-:W2:Y:S04]  /*00b0*/  LDG.E R6, desc[UR6][R2.64] ;  /* 0x0000000602067981 */ /* 0x002ea8000c1e1900 */
[----:B------:R-:W2:Y:S02]  /*00c0*/  LDG.E R7, desc[UR6][R2.64+0x4] ;  /* 0x0000040602077981 */ /* 0x000ea4000c1e1900 */
[----:B--2---:R-:W-:-:S13]  /*00d0*/  ISETP.GE.AND P0, PT, R6, R7, PT ;  /* 0x000000070600720c */ /* 0x004fda0003f06270 */
[----:B------:R-:W-:Y:S05]  /*00e0*/  @P0 EXIT ;  /* 0x000000000000094d */ /* 0x000fea0003800000 */
[----:B------:R-:W0:Y:S01]  /*00f0*/  LDC R4, c[0x0][0x39c] ;  /* 0x0000e700ff047b82 */ /* 0x000e220000000800 */
[----:B------:R-:W-:Y:S02]  /*0100*/  IADD3 R16, PT, PT, -R0, UR5, RZ ;  /* 0x0000000500107c10 */ /* 0x000fe4000fffe1ff */
[----:B0-----:R-:W-:-:S13]  /*0110*/  ISETP.LE.AND P0, PT, R4, UR5, PT ;  /* 0x0000000504007c0c */ /* 0x001fda000bf03270 */
[----:B------:R-:W-:Y:S05]  /*0120*/  @!P0 BRA `(.L_x_0) ;  /* 0x00000004003c8947 */ /* 0x000fea0003800000 */
.L_x_11:
[----:B------:R-:W-:Y:S01]  /*0130*/  ISETP.GE.AND P0, PT, R16, 0x2, PT ;  /* 0x000000021000780c */ /* 0x000fe20003f06270 */
[----:B------:R-:W-:Y:S01]  /*0140*/  BSSY.RECONVERGENT B0, `(.L_x_1) ;  /* 0x000001e000007945 */ /* 0x000fe20003800200 */
[----:B------:R-:W-:-:S11]  /*0150*/  IMAD.MOV.U32 R9, RZ, RZ, RZ ;  /* 0x000000ffff097224 */ /* 0x000fd600078e00ff */
[----:B------:R-:W-:Y:S05]  /*0160*/  @!P0 BRA `(.L_x_2) ;  /* 0x00000000006c8947 */ /* 0x000fea0003800000 */
[----:B------:R-:W0:Y:S01]  /*0170*/  LDC.64 R8, c[0x0][0x380] ;  /* 0x0000e000ff087b82 */ /* 0x000e220000000a00 */
[----:B------:R-:W1:Y:S07]  /*0180*/  LDCU UR4, c[0x0][0x398] ;  /* 0x00007300ff0477ac */ /* 0x000e6e0008000800 */
[----:B------:R-:W2:Y:S01]  /*0190*/  LDC.64 R4, c[0x0][0x390] ;  /* 0x0000e400ff047b82 */ /* 0x000ea20000000a00 */
[----:B0-----:R-:W-:-:S05]  /*01a0*/  IMAD.WIDE R8, R6, 0x4, R8 ;  /* 0x0000000406087825 */ /* 0x001fca00078e0208 */
[----:B------:R0:W5:Y:S01]  /*01b0*/  LDG.E R12, desc[UR6][R8.64] ;  /* 0x00000006080c7981 */ /* 0x000162000c1e1900 */
[----:B------:R-:W-:Y:S02]  /*01c0*/  IMAD.MOV.U32 R11, RZ, RZ, R0 ;  /* 0x000000ffff0b7224 */ /* 0x000fe400078e0000 */
[----:B-12---:R-:W-:-:S07]  /*01d0*/  IMAD.U32 R10, RZ, RZ, UR4 ;  /* 0x00000004ff0a7e24 */ /* 0x006fce000f8e00ff */
.L_x_5:
[----:B0-----:R-:W-:-:S05]  /*01e0*/  IMAD.IADD R8, R10, 0x1, R11 ;  /* 0x000000010a087824 */ /* 0x001fca00078e020b */
[----:B------:R-:W-:-:S04]  /*01f0*/  LEA.HI R8, R8, R8, RZ, 0x1 ;  /* 0x0000000808087211 */ /* 0x000fc800078f08ff */
[----:B------:R-:W-:-:S05]  /*0200*/  SHF.R.S32.HI R13, RZ, 0x1, R8 ;  /* 0x00000001ff0d7819 */ /* 0x000fca0000011408 */
[----:B------:R-:W-:-:S06]  /*0210*/  IMAD.WIDE R8, R13, 0x4, R4 ;  /* 0x000000040d087825 */ /* 0x000fcc00078e0204 */
[----:B------:R-:W2:Y:S01]  /*0220*/  LDG.E R9, desc[UR6][R8.64] ;  /* 0x0000000608097981 */ /* 0x000ea2000c1e1900 */
[----:B------:R-:W-:Y:S01]  /*0230*/  BSSY.RELIABLE B1, `(.L_x_3) ;  /* 0x0000009000017945 */ /* 0x000fe20003800100 */
[----:B--2--5:R-:W-:-:S13]  /*0240*/  ISETP.GE.AND P0, PT, R9, R12, PT ;  /* 0x0000000c0900720c */ /* 0x024fda0003f06270 */
[----:B------:R-:W-:Y:S05]  /*0250*/  @!P0 BRA `(.L_x_4) ;  /* 0x0000000000188947 */ /* 0x000fea0003800000 */
[----:B------:R-:W-:Y:S01]  /*0260*/  ISETP.GT.AND P0, PT, R9, R12, PT ;  /* 0x0000000c0900720c */ /* 0x000fe20003f04270 */
[----:B------:R-:W-:-:S12]  /*0270*/  IMAD.MOV.U32 R9, RZ, RZ, R13 ;  /* 0x000000ffff097224 */ /* 0x000fd800078e000d */
[----:B------:R-:W-:Y:S05]  /*0280*/  @!P0 BREAK.RELIABLE B1 ;  /* 0x0000000000018942 */ /* 0x000fea0003800100 */
[----:B------:R-:W-:Y:S05]  /*0290*/  @!P0 BRA `(.L_x_2) ;  /* 0x0000000000208947 */ /* 0x000fea0003800000 */
[----:B------:R-:W-:Y:S02]  /*02a0*/  IMAD.MOV.U32 R13, RZ, RZ, R11 ;  /* 0x000000ffff0d7224 */ /* 0x000fe400078e000b */
[----:B------:R-:W-:-:S07]  /*02b0*/  IMAD.MOV.U32 R10, RZ, RZ, R9 ;  /* 0x000000ffff0a7224 */ /* 0x000fce00078e0009 */
.L_x_4:
[----:B------:R-:W-:Y:S05]  /*02c0*/  BSYNC.RELIABLE B1 ;  /* 0x0000000000017941 */ /* 0x000fea0003800100 */
.L_x_3:
[--C-:B------:R-:W-:Y:S02]  /*02d0*/  IMAD.IADD R8, R10, 0x1, -R13.reuse ;  /* 0x000000010a087824 */ /* 0x100fe400078e0a0d */
[----:B------:R-:W-:-:S03]  /*02e0*/  IMAD.MOV.U32 R11, RZ, RZ, R13 ;  /* 0x000000ffff0b7224 */ /* 0x000fc600078e000d */
[----:B------:R-:W-:-:S13]  /*02f0*/  ISETP.GT.AND P0, PT, R8, 0x1, PT ;  /* 0x000000010800780c */ /* 0x000fda0003f04270 */
[----:B------:R-:W-:Y:S05]  /*0300*/  @P0 BRA `(.L_x_5) ;  /* 0xfffffffc00b40947 */ /* 0x000fea000383ffff */
[----:B------:R-:W-:-:S07]  /*0310*/  IMAD.MOV.U32 R9, RZ, RZ, RZ ;  /* 0x000000ffff097224 */ /* 0x000fce00078e00ff */
.L_x_2:
[----:B------:R-:W-:Y:S05]  /*0320*/  BSYNC.RECONVERGENT B0 ;  /* 0x0000000000007941 */ /* 0x000fea0003800200 */
.L_x_1:
[----:B------:R-:W0:Y:S01]  /*0330*/  LDC.64 R4, c[0x0][0x388] ;  /* 0x0000e200ff047b82 */ /* 0x000e220000000a00 */
[----:B------:R-:W2:Y:S01]  /*0340*/  LDG.E R8, desc[UR6][R2.64] ;  /* 0x0000000602087981 */ /* 0x000ea2000c1e1900 */
[----:B0-----:R-:W-:-:S05]  /*0350*/  IMAD.WIDE R4, R9, 0x4, R4 ;  /* 0x0000000409047825 */ /* 0x001fca00078e0204 */
[----:B------:R-:W3:Y:S04]  /*0360*/  LDG.E R9, desc[UR6][R4.64] ;  /* 0x0000000604097981 */ /* 0x000ee8000c1e1900 */
[----:B------:R-:W3:Y:S01]  /*0370*/  LDG.E R18, desc[UR6][R4.64+0x4] ;  /* 0x0000040604127981 */ /* 0x000ee2000c1e1900 */
[----:B------:R-:W-:Y:S01]  /*0380*/  BSSY.RECONVERGENT B0, `(.L_x_6) ;  /* 0x000001c000007945 */ /* 0x000fe20003800200 */
[----:B------:R-:W-:Y:S01]  /*0390*/  IMAD.MOV.U32 R14, RZ, RZ, RZ ;  /* 0x000000ffff0e7224 */ /* 0x000fe200078e00ff */
[----:B---3--:R-:W-:-:S04]  /*03a0*/  ISETP.GE.AND P0, PT, R9, R18, PT ;  /* 0x000000120900720c */ /* 0x008fc80003f06270 */
[----:B--2---:R-:W-:-:S13]  /*03b0*/  ISETP.GE.OR P0, PT, R8, R7, P0 ;  /* 0x000000070800720c */ /* 0x004fda0000706670 */
[----:B------:R-:W-:Y:S05]  /*03c0*/  @P0 BRA `(.L_x_7) ;  /* 0x00000000005c0947 */ /* 0x000fea0003800000 */
[----:B------:R-:W0:Y:S01]  /*03d0*/  LDC.64 R4, c[0x0][0x380] ;  /* 0x0000e000ff047b82 */ /* 0x000e220000000a00 */
[----:B------:R-:W-:Y:S02]  /*03e0*/  HFMA2 R14, -RZ, RZ, 0, 0 ;  /* 0x00000000ff0e7431 */ /* 0x000fe400000001ff */
[----:B------:R-:W-:Y:S02]  /*03f0*/  IMAD.MOV.U32 R12, RZ, RZ, R8 ;  /* 0x000000ffff0c7224 */ /* 0x000fe400078e0008 */
[----:B------:R-:W-:-:S07]  /*0400*/  IMAD.MOV.U32 R13, RZ, RZ, R9 ;  /* 0x000000ffff0d7224 */ /* 0x000fce00078e0009 */
.L_x_10:
[----:B0-----:R-:W-:-:S04]  /*0410*/  IMAD.WIDE R8, R12, 0x4, R4 ;  /* 0x000000040c087825 */ /* 0x001fc800078e0204 */
[----:B------:R-:W-:Y:S02]  /*0420*/  IMAD.WIDE R10, R13, 0x4, R4 ;  /* 0x000000040d0a7825 */ /* 0x000fe400078e0204 */
[----:B------:R-:W2:Y:S04]  /*0430*/  LDG.E R8, desc[UR6][R8.64] ;  /* 0x0000000608087981 */ /* 0x000ea8000c1e1900 */
[----:B------:R-:W2:Y:S01]  /*0440*/  LDG.E R11, desc[UR6][R10.64] ;  /* 0x000000060a0b7981 */ /* 0x000ea2000c1e1900 */
[----:B------:R-:W-:Y:S01]  /*0450*/  BSSY.RECONVERGENT B1, `(.L_x_8) ;  /* 0x000000b000017945 */ /* 0x000fe20003800200 */
[----:B--2---:R-:W-:-:S13]  /*0460*/  ISETP.GE.AND P0, PT, R8, R11, PT ;  /* 0x0000000b0800720c */ /* 0x004fda0003f06270 */
[----:B------:R-:W-:Y:S01]  /*0470*/  @!P0 VIADD R12, R12, 0x1 ;  /* 0x000000010c0c8836 */ /* 0x000fe20000000000 */
[----:B------:R-:W-:Y:S06]  /*0480*/  @!P0 BRA `(.L_x_9) ;  /* 0x00000000001c8947 */ /* 0x000fec0003800000 */
[----:B------:R-:W-:-:S13]  /*0490*/  ISETP.GE.AND P0, PT, R11, R8, PT ;  /* 0x000000080b00720c */ /* 0x000fda0003f06270 */
[----:B------:R-:W-:Y:S01]  /*04a0*/  @P0 ISETP.NE.AND P1, PT, R8, R11, PT ;  /* 0x0000000b0800020c */ /* 0x000fe20003f25270 */
[----:B------:R-:W-:-:S03]  /*04b0*/  @!P0 VIADD R13, R13, 0x1 ;  /* 0x000000010d0d8836 */ /* 0x000fc60000000000 */
[----:B------:R-:W-:-:S05]  /*04c0*/  @P0 SEL R9, RZ, 0x1, P1 ;  /* 0x00000001ff090807 */ /* 0x000fca0000800000 */
[--C-:B------:R-:W-:Y:S02]  /*04d0*/  @P0 IMAD.IADD R14, R14, 0x1, R9.reuse ;  /* 0x000000010e0e0824 */ /* 0x100fe400078e0209 */
[--C-:B------:R-:W-:Y:S02]  /*04e0*/  @P0 IMAD.IADD R12, R12, 0x1, R9.reuse ;  /* 0x000000010c0c0824 */ /* 0x100fe400078e0209 */
[----:B------:R-:W-:-:S07]  /*04f0*/  @P0 IMAD.IADD R13, R13, 0x1, R9 ;  /* 0x000000010d0d0824 */ /* 0x000fce00078e0209 */
.L_x_9:
[----:B------:R-:W-:Y:S05]  /*0500*/  BSYNC.RECONVERGENT B1 ;  /* 0x0000000000017941 */ /* 0x000fea0003800200 */
.L_x_8:
[----:B------:R-:W-:Y:S02]  /*0510*/  ISETP.GE.AND P0, PT, R13, R18, PT ;  /* 0x000000120d00720c */ /* 0x000fe40003f06270 */
[----:B------:R-:W-:-:S13]  /*0520*/  ISETP.LT.AND P1, PT, R12, R7, PT ;  /* 0x000000070c00720c */ /* 0x000fda0003f21270 */
[----:B------:R-:W-:Y:S05]  /*0530*/  @!P0 BRA P1, `(.L_x_10) ;  /* 0xfffffffc00b48947 */ /* 0x000fea000083ffff */
.L_x_7:
[----:B------:R-:W-:Y:S05]  /*0540*/  BSYNC.RECONVERGENT B0 ;  /* 0x0000000000007941 */ /* 0x000fea0003800200 */
.L_x_6:
[----:B------:R-:W0:Y:S01]  /*0550*/  S2R R7, SR_LANEID ;  /* 0x0000000000077919 */ /* 0x000e220000000000 */
[----:B------:R-:W1:Y:S08]  /*0560*/  REDUX.SUM UR8, R14 ;  /* 0x000000000e0873c4 */ /* 0x000e70000000c000 */
[----:B------:R-:W2:Y:S01]  /*0570*/  LDC.64 R4, c[0x0][0x3a8] ;  /* 0x0000ea00ff047b82 */ /* 0x000ea20000000a00 */
[----:B------:R-:W-:-:S02]  /*0580*/  VOTEU.ANY UR4, UPT, PT ;  /* 0x0000000000047886 */ /* 0x000fc400038e0100 */
[----:B------:R-:W-:Y:S01]  /*0590*/  UFLO.U32 UR4, UR4 ;  /* 0x00000004000472bd */ /* 0x000fe200080e0000 */
[----:B-1----:R-:W-:-:S05]  /*05a0*/  IMAD.U32 R9, RZ, RZ, UR8 ;  /* 0x00000008ff097e24 */ /* 0x002fca000f8e00ff */
[----:B0-----:R-:W-:-:S13]  /*05b0*/  ISETP.EQ.U32.AND P0, PT, R7, UR4, PT ;  /* 0x0000000407007c0c */ /* 0x001fda000bf02070 */
[----:B--2---:R0:W-:Y:S04]  /*05c0*/  @P0 REDG.E.ADD.STRONG.GPU desc[UR6][R4.64], R9 ;  /* 0x000000090400098e */ /* 0x0041e8000c12e106 */
[----:B------:R-:W2:Y:S01]  /*05d0*/  LDG.E R7, desc[UR6][R2.64+0x4] ;  /* 0x0000040602077981 */ /* 0x000ea2000c1e1900 */
[----:B------:R-:W-:-:S05]  /*05e0*/  VIADD R6, R6, 0x1 ;  /* 0x0000000106067836 */ /* 0x000fca0000000000 */
[----:B--2---:R-:W-:-:S13]  /*05f0*/  ISETP.GE.AND P0, PT, R6, R7, PT ;  /* 0x000000070600720c */ /* 0x004fda0003f06270 */
[----:B0-----:R-:W-:Y:S05]  /*0600*/  @!P0 BRA `(.L_x_11) ;  /* 0xfffffff800c88947 */ /* 0x001fea000383ffff */
[----:B------:R-:W-:Y:S05]  /*0610*/  EXIT ;  /* 0x000000000000794d */ /* 0x000fea0003800000 */
.L_x_0:
[C---:B------:R-:W-:Y:S01]  /*0620*/  VIADD R8, R4.reuse, -UR5 ;  /* 0x8000000504087c36 */ /* 0x040fe20008000000 */
[----:B------:R-:W-:-:S04]  /*0630*/  IADD3 R4, PT, PT, -R4, UR5, RZ ;  /* 0x0000000504047c10 */ /* 0x000fc8000fffe1ff */
[C---:B------:R-:W-:Y:S02]  /*0640*/  LOP3.LUT R20, R8.reuse, 0x7, RZ, 0xc0, !PT ;  /* 0x0000000708147812 */ /* 0x040fe400078ec0ff */
[----:B------:R-:W-:Y:S02]  /*0650*/  LOP3.LUT R18, R8, 0xf, RZ, 0xc0, !PT ;  /* 0x0000000f08127812 */ /* 0x000fe400078ec0ff */
[----:B------:R-:W-:Y:S01]  /*0660*/  ISETP.GT.U32.AND P1, PT, R4, -0x10, PT ;  /* 0xfffffff00400780c */ /* 0x000fe20003f24070 */
[----:B------:R-:W-:Y:S02]  /*0670*/  VIADD R9, R20, 0xffffffff ;  /* 0xffffffff14097836 */ /* 0x000fe40000000000 */
[----:B------:R-:W-:-:S03]  /*0680*/  VIADD R5, R18, 0xffffffff ;  /* 0xffffffff12057836 */ /* 0x000fc60000000000 */
[----:B------:R-:W-:Y:S02]  /*0690*/  ISETP.GE.U32.AND P3, PT, R9, 0x3, PT ;  /* 0x000000030900780c */ /* 0x000fe40003f66070 */
[C---:B------:R-:W-:Y:S02]  /*06a0*/  LOP3.LUT R9, R8.reuse, 0xfffffff0, RZ, 0xc0, !PT ;  /* 0xfffffff008097812 */ /* 0x040fe400078ec0ff */
[----:B------:R-:W-:Y:S02]  /*06b0*/  ISETP.GE.U32.AND P2, PT, R5, 0x7, PT ;  /* 0x000000070500780c */ /* 0x000fe40003f46070 */
[----:B------:R-:W-:Y:S01]  /*06c0*/  LOP3.LUT R8, R8, 0x3, RZ, 0xc0, !PT ;  /* 0x0000000308087812 */ /* 0x000fe200078ec0ff */
[----:B------:R-:W-:-:S10]  /*06d0*/  IMAD.MOV R9, RZ, RZ, -R9 ;  /* 0x000000ffff097224 */ /* 0x000fd400078e0a09 */
.L_x_28:
[----:B------:R-:W0:Y:S02]  /*06e0*/  LDC.64 R10, c[0x0][0x380] ;  /* 0x0000e000ff0a7b82 */ /* 0x000e240000000a00 */
[----:B0-----:R-:W-:-:S06]  /*06f0*/  IMAD.WIDE R10, R6, 0x4, R10 ;  /* 0x00000004060a7825 */ /* 0x001fcc00078e020a */
[----:B------:R0:W5:Y:S01]  /*0700*/  LDG.E R10, desc[UR6][R10.64] ;  /* 0x000000060a0a7981 */ /* 0x000162000c1e1900 */
[----:B------:R-:W-:Y:S01]  /*0710*/  ISETP.GE.AND P0, PT, R16, 0x2, PT ;  /* 0x000000021000780c */ /* 0x000fe20003f06270 */
[----:B------:R-:W-:-:S12]  /*0720*/  BSSY.RECONVERGENT B0, `(.L_x_12) ;  /* 0x0000097000007945 */ /* 0x000fd80003800200 */
[----:B0-----:R-:W-:Y:S05]  /*0730*/  @!P0 BRA `(.L_x_13) ;  /* 0x0000000000588947 */ /* 0x001fea0003800000 */
[----:B------:R-:W0:Y:S01]  /*0740*/  LDC.64 R4, c[0x0][0x390] ;  /* 0x0000e400ff047b82 */ /* 0x000e220000000a00 */
[----:B------:R-:W1:Y:S01]  /*0750*/  LDCU UR4, c[0x0][0x398] ;  /* 0x00007300ff0477ac */ /* 0x000e620008000800 */
[----:B------:R-:W-:Y:S01]  /*0760*/  MOV R14, R0 ;  /* 0x00000000000e7202 */ /* 0x000fe20000000f00 */
[----:B-1----:R-:W-:-:S07]  /*0770*/  IMAD.U32 R11, RZ, RZ, UR4 ;  /* 0x00000004ff0b7e24 */ /* 0x002fce000f8e00ff */
.L_x_17:
[----:B------:R-:W-:-:S05]  /*0780*/  IMAD.IADD R12, R11, 0x1, R14 ;  /* 0x000000010b0c7824 */ /* 0x000fca00078e020e */
[----:B------:R-:W-:-:S04]  /*0790*/  LEA.HI R12, R12, R12, RZ, 0x1 ;  /* 0x0000000c0c0c7211 */ /* 0x000fc800078f08ff */
[----:B------:R-:W-:-:S05]  /*07a0*/  SHF.R.S32.HI R15, RZ, 0x1, R12 ;  /* 0x00000001ff0f7819 */ /* 0x000fca000001140c */
[----:B0-----:R-:W-:-:S06]  /*07b0*/  IMAD.WIDE R12, R15, 0x4, R4 ;  /* 0x000000040f0c7825 */ /* 0x001fcc00078e0204 */
        /* <DEDUP_REMOVED lines=8> */
[----:B------:R-:W-:-:S07]  /*0840*/  IMAD.MOV.U32 R15, RZ, RZ, R14 ;  /* 0x000000ffff0f7224 */ /* 0x000fce00078e000e */
.L_x_15:
[----:B------:R-:W-:Y:S05]  /*0850*/  BSYNC.RELIABLE B1 ;  /* 0x0000000000017941 */ /* 0x000fea0003800100 */
.L_x_14:
[--C-:B------:R-:W-:Y:S02]  /*0860*/  IMAD.IADD R12, R11, 0x1, -R15.reuse ;  /* 0x000000010b0c7824 */ /* 0x100fe400078e0a0f */
[----:B------:R-:W-:-:S03]  /*0870*/  IMAD.MOV.U32 R14, RZ, RZ, R15 ;  /* 0x000000ffff0e7224 */ /* 0x000fc600078e000f */
[----:B------:R-:W-:-:S13]  /*0880*/  ISETP.GT.AND P0, PT, R12, 0x1, PT ;  /* 0x000000010c00780c */ /* 0x000fda0003f04270 */
[----:B------:R-:W-:Y:S05]  /*0890*/  @P0 BRA `(.L_x_17) ;  /* 0xfffffffc00b80947 */ /* 0x000fea000383ffff */
.L_x_13:
[----:B------:R-:W0:Y:S01]  /*08a0*/  LDCU UR4, c[0x0][0x398] ;  /* 0x00007300ff0477ac */ /* 0x000e220008000800 */
[----:B------:R-:W-:Y:S01]  /*08b0*/  ISETP.NE.AND P0, PT, R18, RZ, PT ;  /* 0x000000ff1200720c */ /* 0x000fe20003f05270 */
[----:B------:R-:W-:Y:S02]  /*08c0*/  IMAD.MOV.U32 R11, RZ, RZ, RZ ;  /* 0x000000ffff0b7224 */ /* 0x000fe400078e00ff */
[----:B0-----:R-:W-:Y:S01]  /*08d0*/  IMAD.U32 R12, RZ, RZ, UR4 ;  /* 0x00000004ff0c7e24 */ /* 0x001fe2000f8e00ff */
[----:B------:R-:W-:Y:S09]  /*08e0*/  @P1 BRA `(.L_x_18) ;  /* 0x0000000000ec1947 */ /* 0x000ff20003800000 */
[----:B------:R-:W-:Y:S01]  /*08f0*/  BSSY.RECONVERGENT B1, `(.L_x_18) ;  /* 0x000003a000017945 */ /* 0x000fe20003800200 */
[----:B------:R-:W-:Y:S01]  /*0900*/  IMAD.MOV.U32 R11, RZ, RZ, RZ ;  /* 0x000000ffff0b7224 */ /* 0x000fe200078e00ff */
[----:B------:R-:W-:Y:S01]  /*0910*/  MOV R12, UR4 ;  /* 0x00000004000c7c02 */ /* 0x000fe20008000f00 */
[----:B------:R-:W-:-:S07]  /*0920*/  IMAD.MOV.U32 R13, RZ, RZ, R9 ;  /* 0x000000ffff0d7224 */ /* 0x000fce00078e0009 */
.L_x_19:
[----:B------:R-:W0:Y:S02]  /*0930*/  LDC.64 R4, c[0x0][0x390] ;  /* 0x0000e400ff047b82 */ /* 0x000e240000000a00 */
[----:B0-----:R-:W-:-:S05]  /*0940*/  IMAD.WIDE R4, R12, 0x4, R4 ;  /* 0x000000040c047825 */ /* 0x001fca00078e0204 */
[----:B------:R-:W2:Y:S04]  /*0950*/  LDG.E R29, desc[UR6][R4.64] ;  /* 0x00000006041d7981 */ /* 0x000ea8000c1e1900 */
[----:B------:R-:W3:Y:S04]  /*0960*/  LDG.E R14, desc[UR6][R4.64+0x4] ;  /* 0x00000406040e7981 */ /* 0x000ee8000c1e1900 */
[----:B------:R-:W4:Y:S04]  /*0970*/  LDG.E R22, desc[UR6][R4.64+0x8] ;  /* 0x0000080604167981 */ /* 0x000f28000c1e1900 */
[----:B------:R-:W4:Y:S04]  /*0980*/  LDG.E R15, desc[UR6][R4.64+0xc] ;  /* 0x00000c06040f7981 */ /* 0x000f28000c1e1900 */
[----:B------:R-:W4:Y:S04]  /*0990*/  LDG.E R17, desc[UR6][R4.64+0x10] ;  /* 0x0000100604117981 */ /* 0x000f28000c1e1900 */
[----:B------:R-:W4:Y:S04]  /*09a0*/  LDG.E R19, desc[UR6][R4.64+0x14] ;  /* 0x0000140604137981 */ /* 0x000f28000c1e1900 */
[----:B------:R-:W4:Y:S04]  /*09b0*/  LDG.E R21, desc[UR6][R4.64+0x18] ;  /* 0x0000180604157981 */ /* 0x000f28000c1e1900 */
[----:B------:R-:W4:Y:S04]  /*09c0*/  LDG.E R23, desc[UR6][R4.64+0x1c] ;  /* 0x00001c0604177981 */ /* 0x000f28000c1e1900 */
[----:B------:R-:W4:Y:S04]  /*09d0*/  LDG.E R25, desc[UR6][R4.64+0x20] ;  /* 0x0000200604197981 */ /* 0x000f28000c1e1900 */
[----:B------:R-:W4:Y:S04]  /*09e0*/  LDG.E R27, desc[UR6][R4.64+0x24] ;  /* 0x00002406041b7981 */ /* 0x000f28000c1e1900 */
[----:B------:R-:W4:Y:S01]  /*09f0*/  LDG.E R24, desc[UR6][R4.64+0x3c] ;  /* 0x00003c0604187981 */ /* 0x000f22000c1e1900 */
[----:B--2--5:R-:W-:-:S03]  /*0a00*/  ISETP.NE.AND P6, PT, R29, R10, PT ;  /* 0x0000000a1d00720c */ /* 0x024fc60003fc5270 */
[----:B------:R-:W2:Y:S01]  /*0a10*/  LDG.E R29, desc[UR6][R4.64+0x28] ;  /* 0x00002806041d7981 */ /* 0x000ea2000c1e1900 */
[----:B---3--:R-:W-:-:S03]  /*0a20*/  ISETP.NE.AND P4, PT, R14, R10, PT ;  /* 0x0000000a0e00720c */ /* 0x008fc60003f85270 */
[----:B------:R-:W3:Y:S01]  /*0a30*/  LDG.E R14, desc[UR6][R4.64+0x2c] ;  /* 0x00002c06040e7981 */ /* 0x000ee2000c1e1900 */
[----:B------:R-:W-:Y:S02]  /*0a40*/  SEL R11, R12, R11, !P6 ;  /* 0x0000000b0c0b7207 */ /* 0x000fe40007000000 */
[-C--:B----4-:R-:W-:Y:S02]  /*0a50*/  ISETP.NE.AND P5, PT, R22, R10.reuse, PT ;  /* 0x0000000a1600720c */ /* 0x090fe40003fa5270 */
[----:B------:R-:W4:Y:S01]  /*0a60*/  LDG.E R22, desc[UR6][R4.64+0x30] ;  /* 0x0000300604167981 */ /* 0x000f22000c1e1900 */
[----:B------:R-:W-:-:S03]  /*0a70*/  ISETP.NE.AND P6, PT, R15, R10, PT ;  /* 0x0000000a0f00720c */ /* 0x000fc60003fc5270 */
[----:B------:R-:W4:Y:S01]  /*0a80*/  LDG.E R15, desc[UR6][R4.64+0x34] ;  /* 0x00003406040f7981 */ /* 0x000f22000c1e1900 */
[C---:B------:R-:W-:Y:S01]  /*0a90*/  @!P4 VIADD R11, R12.reuse, 0x1 ;  /* 0x000000010c0bc836 */ /* 0x040fe20000000000 */
[-C--:B------:R-:W-:Y:S02]  /*0aa0*/  ISETP.NE.AND P4, PT, R17, R10.reuse, PT ;  /* 0x0000000a1100720c */ /* 0x080fe40003f85270 */
[----:B------:R-:W4:Y:S03]  /*0ab0*/  LDG.E R17, desc[UR6][R4.64+0x38] ;  /* 0x0000380604117981 */ /* 0x000f26000c1e1900 */
[C---:B------:R-:W-:Y:S01]  /*0ac0*/  @!P5 VIADD R11, R12.reuse, 0x2 ;  /* 0x000000020c0bd836 */ /* 0x040fe20000000000 */
[-C--:B------:R-:W-:Y:S02]  /*0ad0*/  ISETP.NE.AND P5, PT, R19, R10.reuse, PT ;  /* 0x0000000a1300720c */ /* 0x080fe40003fa5270 */
[----:B------:R-:W-:Y:S01]  /*0ae0*/  @!P6 VIADD R11, R12, 0x3 ;  /* 0x000000030c0be836 */ /* 0x000fe20000000000 */
[----:B------:R-:W-:-:S04]  /*0af0*/  ISETP.NE.AND P6, PT, R21, R10, PT ;  /* 0x0000000a1500720c */ /* 0x000fc80003fc5270 */
[----:B------:R-:W-:Y:S01]  /*0b00*/  @!P4 VIADD R11, R12, 0x4 ;  /* 0x000000040c0bc836 */ /* 0x000fe20000000000 */
[----:B------:R-:W-:-:S05]  /*0b10*/  ISETP.NE.AND P4, PT, R23, R10, PT ;  /* 0x0000000a1700720c */ /* 0x000fca0003f85270 */
[C---:B------:R-:W-:Y:S01]  /*0b20*/  @!P5 VIADD R11, R12.reuse, 0x5 ;  /* 0x000000050c0bd836 */ /* 0x040fe20000000000 */
[-C--:B------:R-:W-:Y:S02]  /*0b30*/  ISETP.NE.AND P5, PT, R25, R10.reuse, PT ;  /* 0x0000000a1900720c */ /* 0x080fe40003fa5270 */
[----:B------:R-:W-:Y:S01]  /*0b40*/  @!P6 VIADD R11, R12, 0x6 ;  /* 0x000000060c0be836 */ /* 0x000fe20000000000 */
[----:B------:R-:W-:-:S04]  /*0b50*/  ISETP.NE.AND P6, PT, R27, R10, PT ;  /* 0x0000000a1b00720c */ /* 0x000fc80003fc5270 */
[----:B------:R-:W-:-:S06]  /*0b60*/  @!P4 VIADD R11, R12, 0x7 ;  /* 0x000000070c0bc836 */ /* 0x000fcc0000000000 */
[----:B------:R-:W-:-:S03]  /*0b70*/  @!P5 VIADD R11, R12, 0x8 ;  /* 0x000000080c0bd836 */ /* 0x000fc60000000000 */
[----:B------:R-:W-:Y:S02]  /*0b80*/  @!P6 VIADD R11, R12, 0x9 ;  /* 0x000000090c0be836 */ /* 0x000fe40000000000 */
[----:B------:R-:W-:Y:S01]  /*0b90*/  VIADD R13, R13, 0x10 ;  /* 0x000000100d0d7836 */ /* 0x000fe20000000000 */
[-C--:B--2---:R-:W-:Y:S02]  /*0ba0*/  ISETP.NE.AND P4, PT, R29, R10.reuse, PT ;  /* 0x0000000a1d00720c */ /* 0x084fe40003f85270 */
[-C--:B---3--:R-:W-:Y:S02]  /*0bb0*/  ISETP.NE.AND P5, PT, R14, R10.reuse, PT ;  /* 0x0000000a0e00720c */ /* 0x088fe40003fa5270 */
[----:B----4-:R-:W-:-:S09]  /*0bc0*/  ISETP.NE.AND P6, PT, R22, R10, PT ;  /* 0x0000000a1600720c */ /* 0x010fd20003fc5270 */
[C---:B------:R-:W-:Y:S01]  /*0bd0*/  @!P4 VIADD R11, R12.reuse, 0xa ;  /* 0x0000000a0c0bc836 */ /* 0x040fe20000000000 */
[-C--:B------:R-:W-:Y:S02]  /*0be0*/  ISETP.NE.AND P4, PT, R15, R10.reuse, PT ;  /* 0x0000000a0f00720c */ /* 0x080fe40003f85270 */
[C---:B------:R-:W-:Y:S02]  /*0bf0*/  @!P5 IADD3 R11, PT, PT, R12.reuse, 0xb, RZ ;  /* 0x0000000b0c0bd810 */ /* 0x040fe40007ffe0ff */
[-C--:B------:R-:W-:Y:S01]  /*0c00*/  ISETP.NE.AND P5, PT, R17, R10.reuse, PT ;  /* 0x0000000a1100720c */ /* 0x080fe20003fa5270 */
[----:B------:R-:W-:Y:S01]  /*0c10*/  @!P6 VIADD R11, R12, 0xc ;  /* 0x0000000c0c0be836 */ /* 0x000fe20000000000 */
[----:B------:R-:W-:-:S07]  /*0c20*/  ISETP.NE.AND P6, PT, R24, R10, PT ;  /* 0x0000000a1800720c */ /* 0x000fce0003fc5270 */
[----:B------:R-:W-:Y:S01]  /*0c30*/  @!P4 VIADD R11, R12, 0xd ;  /* 0x0000000d0c0bc836 */ /* 0x000fe20000000000 */
[----:B------:R-:W-:-:S03]  /*0c40*/  ISETP.NE.AND P4, PT, R13, RZ, PT ;  /* 0x000000ff0d00720c */ /* 0x000fc60003f85270 */
[C---:B------:R-:W-:Y:S02]  /*0c50*/  @!P5 VIADD R11, R12.reuse, 0xe ;  /* 0x0000000e0c0bd836 */ /* 0x040fe40000000000 */
[C---:B------:R-:W-:Y:S02]  /*0c60*/  @!P6 VIADD R11, R12.reuse, 0xf ;  /* 0x0000000f0c0be836 */ /* 0x040fe40000000000 */
[----:B------:R-:W-:-:S06]  /*0c70*/  VIADD R12, R12, 0x10 ;  /* 0x000000100c0c7836 */ /* 0x000fcc0000000000 */
[----:B------:R-:W-:Y:S05]  /*0c80*/  @P4 BRA `(.L_x_19) ;  /* 0xfffffffc00284947 */ /* 0x000fea000383ffff */
[----:B------:R-:W-:Y:S05]  /*0c90*/  BSYNC.RECONVERGENT B1 ;  /* 0x0000000000017941 */ /* 0x000fea0003800200 */
.L_x_18:
[----:B------:R-:W-:Y:S05]  /*0ca0*/  @!P0 BRA `(.L_x_16) ;  /* 0x0000000000f88947 */ /* 0x000fea0003800000 */
[----:B------:R-:W-:Y:S01]  /*0cb0*/  ISETP.NE.AND P0, PT, R20, RZ, PT ;  /* 0x000000ff1400720c */ /* 0x000fe20003f05270 */
[----:B------:R-:W-:-:S12]  /*0cc0*/  @!P2 BRA `(.L_x_20) ;  /* 0x00000000006ca947 */ /* 0x000fd80003800000 */
        /* <DEDUP_REMOVED lines=9> */
[----:B------:R-:W4:Y:S01]  /*0d60*/  LDG.E R27, desc[UR6][R4.64+0x1c] ;  /* 0x00001c06041b7981 */ /* 0x000f22000c1e1900 */
[----:B--2--5:R-:W-:-:S02]  /*0d70*/  ISETP.NE.AND P4, PT, R15, R10, PT ;  /* 0x0000000a0f00720c */ /* 0x024fc40003f85270 */
[-C--:B---3--:R-:W-:Y:S02]  /*0d80*/  ISETP.NE.AND P5, PT, R13, R10.reuse, PT ;  /* 0x0000000a0d00720c */ /* 0x088fe40003fa5270 */
[-C--:B----4-:R-:W-:Y:S02]  /*0d90*/  ISETP.NE.AND P6, PT, R17, R10.reuse, PT ;  /* 0x0000000a1100720c */ /* 0x090fe40003fc5270 */
[----:B------:R-:W-:Y:S02]  /*0da0*/  SEL R11, R12, R11, !P5 ;  /* 0x0000000b0c0b7207 */ /* 0x000fe40006800000 */
[----:B------:R-:W-:-:S05]  /*0db0*/  ISETP.NE.AND P5, PT, R19, R10, PT ;  /* 0x0000000a1300720c */ /* 0x000fca0003fa5270 */
[----:B------:R-:W-:Y:S01]  /*0dc0*/  @!P4 VIADD R11, R12, 0x1 ;  /* 0x000000010c0bc836 */ /* 0x000fe20000000000 */
[----:B------:R-:W-:-:S03]  /*0dd0*/  ISETP.NE.AND P4, PT, R21, R10, PT ;  /* 0x0000000a1500720c */ /* 0x000fc60003f85270 */
[----:B------:R-:W-:Y:S01]  /*0de0*/  @!P6 VIADD R11, R12, 0x2 ;  /* 0x000000020c0be836 */ /* 0x000fe20000000000 */
[----:B------:R-:W-:-:S03]  /*0df0*/  ISETP.NE.AND P6, PT, R23, R10, PT ;  /* 0x0000000a1700720c */ /* 0x000fc60003fc5270 */
[----:B------:R-:W-:Y:S01]  /*0e00*/  @!P5 VIADD R11, R12, 0x3 ;  /* 0x000000030c0bd836 */ /* 0x000fe20000000000 */
[----:B------:R-:W-:-:S05]  /*0e10*/  ISETP.NE.AND P5, PT, R25, R10, PT ;  /* 0x0000000a1900720c */ /* 0x000fca0003fa5270 */
[----:B------:R-:W-:Y:S01]  /*0e20*/  @!P4 VIADD R11, R12, 0x4 ;  /* 0x000000040c0bc836 */ /* 0x000fe20000000000 */
[----:B------:R-:W-:-:S03]  /*0e30*/  ISETP.NE.AND P4, PT, R27, R10, PT ;  /* 0x0000000a1b00720c */ /* 0x000fc60003f85270 */
[----:B------:R-:W-:-:S04]  /*0e40*/  @!P6 IADD3 R11, PT, PT, R12, 0x5, RZ ;  /* 0x000000050c0be810 */ /* 0x000fc80007ffe0ff */
[----:B------:R-:W-:-:S06]  /*0e50*/  @!P5 VIADD R11, R12, 0x6 ;  /* 0x000000060c0bd836 */ /* 0x000fcc0000000000 */
[C---:B------:R-:W-:Y:S02]  /*0e60*/  @!P4 VIADD R11, R12.reuse, 0x7 ;  /* 0x000000070c0bc836 */ /* 0x040fe40000000000 */
[----:B------:R-:W-:-:S07]  /*0e70*/  VIADD R12, R12, 0x8 ;  /* 0x000000080c0c7836 */ /* 0x000fce0000000000 */
.L_x_20:
        /* <DEDUP_REMOVED lines=8> */
[----:B------:R-:W4:Y:S01]  /*0f00*/  LDG.E R19, desc[UR6][R4.64+0xc] ;  /* 0x00000c0604137981 */ /* 0x000f22000c1e1900 */
[----:B--2--5:R-:W-:-:S02]  /*0f10*/  ISETP.NE.AND P6, PT, R13, R10, PT ;  /* 0x0000000a0d00720c */ /* 0x024fc40003fc5270 */
[-C--:B---3--:R-:W-:Y:S02]  /*0f20*/  ISETP.NE.AND P5, PT, R15, R10.reuse, PT ;  /* 0x0000000a0f00720c */ /* 0x088fe40003fa5270 */
[----:B------:R-:W-:Y:S02]  /*0f30*/  SEL R11, R12, R11, !P6 ;  /* 0x0000000b0c0b7207 */ /* 0x000fe40007000000 */
[-C--:B----4-:R-:W-:Y:S02]  /*0f40*/  ISETP.NE.AND P4, PT, R17, R10.reuse, PT ;  /* 0x0000000a1100720c */ /* 0x090fe40003f85270 */
[----:B------:R-:W-:-:S07]  /*0f50*/  ISETP.NE.AND P6, PT, R19, R10, PT ;  /* 0x0000000a1300720c */ /* 0x000fce0003fc5270 */
[----:B------:R-:W-:-:S04]  /*0f60*/  @!P5 VIADD R11, R12, 0x1 ;  /* 0x000000010c0bd836 */ /* 0x000fc80000000000 */
[C---:B------:R-:W-:Y:S02]  /*0f70*/  @!P4 VIADD R11, R12.reuse, 0x2 ;  /* 0x000000020c0bc836 */ /* 0x040fe40000000000 */
[C---:B------:R-:W-:Y:S02]  /*0f80*/  @!P6 VIADD R11, R12.reuse, 0x3 ;  /* 0x000000030c0be836 */ /* 0x040fe40000000000 */
[----:B------:R-:W-:-:S07]  /*0f90*/  VIADD R12, R12, 0x4 ;  /* 0x000000040c0c7836 */ /* 0x000fce0000000000 */
.L_x_21:
[----:B------:R-:W-:Y:S05]  /*0fa0*/  @!P0 BRA `(.L_x_16) ;  /* 0x0000000000388947 */ /* 0x000fea0003800000 */
[----:B------:R-:W0:Y:S02]  /*0fb0*/  LDC.64 R4, c[0x0][0x390] ;  /* 0x0000e400ff047b82 */ /* 0x000e240000000a00 */
[----:B0-----:R-:W-:-:S05]  /*0fc0*/  IMAD.WIDE R4, R12, 0x4, R4 ;  /* 0x000000040c047825 */ /* 0x001fca00078e0204 */
[----:B------:R-:W2:Y:S01]  /*0fd0*/  LDG.E R13, desc[UR6][R4.64] ;  /* 0x00000006040d7981 */ /* 0x000ea2000c1e1900 */
[----:B------:R-:W-:Y:S02]  /*0fe0*/  ISETP.NE.AND P4, PT, R8, 0x1, PT ;  /* 0x000000010800780c */ /* 0x000fe40003f85270 */
[----:B--2--5:R-:W-:-:S04]  /*0ff0*/  ISETP.NE.AND P0, PT, R13, R10, PT ;  /* 0x0000000a0d00720c */ /* 0x024fc80003f05270 */
[----:B------:R-:W-:-:S07]  /*1000*/  SEL R11, R12, R11, !P0 ;  /* 0x0000000b0c0b7207 */ /* 0x000fce0004000000 */
[----:B------:R-:W-:Y:S05]  /*1010*/  @!P4 BRA `(.L_x_16) ;  /* 0x00000000001cc947 */ /* 0x000fea0003800000 */
[----:B------:R-:W-:Y:S01]  /*1020*/  ISETP.NE.AND P4, PT, R8, 0x2, PT ;  /* 0x000000020800780c */ /* 0x000fe20003f85270 */
[----:B------:R-:W2:-:S12]  /*1030*/  LDG.E R13, desc[UR6][R4.64+0x4] ;  /* 0x00000406040d7981 */ /* 0x000e98000c1e1900 */
[----:B------:R-:W3:Y:S01]  /*1040*/  @P4 LDG.E R15, desc[UR6][R4.64+0x8] ;  /* 0x00000806040f4981 */ /* 0x000ee2000c1e1900 */
[-C--:B--2---:R-:W-:Y:S02]  /*1050*/  ISETP.NE.AND P0, PT, R13, R10.reuse, PT ;  /* 0x0000000a0d00720c */ /* 0x084fe40003f05270 */
[----:B---3--:R-:W-:-:S11]  /*1060*/  ISETP.NE.OR P5, PT, R15, R10, !P4 ;  /* 0x0000000a0f00720c */ /* 0x008fd600067a5670 */
[C---:B------:R-:W-:Y:S02]  /*1070*/  @!P0 VIADD R11, R12.reuse, 0x1 ;  /* 0x000000010c0b8836 */ /* 0x040fe40000000000 */
[----:B------:R-:W-:-:S07]  /*1080*/  @!P5 VIADD R11, R12, 0x2 ;  /* 0x000000020c0bd836 */ /* 0x000fce0000000000 */
.L_x_16:
[----:B------:R-:W-:Y:S05]  /*1090*/  BSYNC.RECONVERGENT B0 ;  /* 0x0000000000007941 */ /* 0x000fea0003800200 */
.L_x_12:
[----:B------:R-:W0:Y:S01]  /*10a0*/  LDC.64 R4, c[0x0][0x388] ;  /* 0x0000e200ff047b82 */ /* 0x000e220000000a00 */
[----:B-----5:R-:W2:Y:S01]  /*10b0*/  LDG.E R10, desc[UR6][R2.64] ;  /* 0x00000006020a7981 */ /* 0x020ea2000c1e1900 */
        /* <DEDUP_REMOVED lines=9> */
[----:B------:R-:W-:Y:S01]  /*1150*/  MOV R14, R10 ;  /* 0x0000000a000e7202 */ /* 0x000fe20000000f00 */
[----:B------:R-:W-:Y:S02]  /*1160*/  IMAD.MOV.U32 R15, RZ, RZ, R11 ;  /* 0x000000ffff0f7224 */ /* 0x000fe400078e000b */
[----:B------:R-:W-:-:S07]  /*1170*/  IMAD.MOV.U32 R17, RZ, RZ, RZ ;  /* 0x000000ffff117224 */ /* 0x000fce00078e00ff */
.L_x_27:
[----:B0-----:R-:W-:-:S04]  /*1180*/  IMAD.WIDE R10, R14, 0x4, R4 ;  /* 0x000000040e0a7825 */ /* 0x001fc800078e0204 */
[----:B------:R-:W-:Y:S02]  /*1190*/  IMAD.WIDE R12, R15, 0x4, R4 ;  /* 0x000000040f0c7825 */ /* 0x000fe400078e0204 */
[----:B------:R-:W2:Y:S04]  /*11a0*/  LDG.E R10, desc[UR6][R10.64] ;  /* 0x000000060a0a7981 */ /* 0x000ea8000c1e1900 */
[----:B------:R-:W2:Y:S01]  /*11b0*/  LDG.E R13, desc[UR6][R12.64] ;  /* 0x000000060c0d7981 */ /* 0x000ea2000c1e1900 */
[----:B------:R-:W-:Y:S01]  /*11c0*/  BSSY.RECONVERGENT B1, `(.L_x_24) ;  /* 0x000000c000017945 */ /* 0x000fe20003800200 */
[----:B--2---:R-:W-:-:S13]  /*11d0*/  ISETP.GE.AND P0, PT, R10, R13, PT ;  /* 0x0000000d0a00720c */ /* 0x004fda0003f06270 */
[----:B------:R-:W-:Y:S05]  /*11e0*/  @!P0 BRA `(.L_x_25) ;  /* 0x0000000000208947 */ /* 0x000fea0003800000 */
[----:B------:R-:W-:-:S13]  /*11f0*/  ISETP.GE.AND P0, PT, R13, R10, PT ;  /* 0x0000000a0d00720c */ /* 0x000fda0003f06270 */
[----:B------:R-:W-:-:S04]  /*1200*/  @P0 ISETP.NE.AND P4, PT, R10, R13, PT ;  /* 0x0000000d0a00020c */ /* 0x000fc80003f85270 */
[----:B------:R-:W-:-:S05]  /*1210*/  @P0 SEL R10, RZ, 0x1, P4 ;  /* 0x00000001ff0a0807 */ /* 0x000fca0002000000 */
[--C-:B------:R-:W-:Y:S02]  /*1220*/  @P0 IMAD.IADD R15, R15, 0x1, R10.reuse ;  /* 0x000000010f0f0824 */ /* 0x100fe400078e020a */
[--C-:B------:R-:W-:Y:S02]  /*1230*/  @P0 IMAD.IADD R17, R17, 0x1, R10.reuse ;  /* 0x0000000111110824 */ /* 0x100fe400078e020a */
[----:B------:R-:W-:Y:S02]  /*1240*/  @P0 IMAD.IADD R14, R14, 0x1, R10 ;  /* 0x000000010e0e0824 */ /* 0x000fe400078e020a */
[----:B------:R-:W-:Y:S01]  /*1250*/  @!P0 VIADD R15, R15, 0x1 ;  /* 0x000000010f0f8836 */ /* 0x000fe20000000000 */
[----:B------:R-:W-:Y:S06]  /*1260*/  BRA `(.L_x_26) ;  /* 0x0000000000047947 */ /* 0x000fec0003800000 */
.L_x_25:
[----:B------:R-:W-:-:S07]  /*1270*/  VIADD R14, R14, 0x1 ;  /* 0x000000010e0e7836 */ /* 0x000fce0000000000 */
.L_x_26:
[----:B------:R-:W-:Y:S05]  /*1280*/  BSYNC.RECONVERGENT B1 ;  /* 0x0000000000017941 */ /* 0x000fea0003800200 */
.L_x_24:
[----:B------:R-:W-:Y:S02]  /*1290*/  ISETP.GE.AND P0, PT, R15, R22, PT ;  /* 0x000000160f00720c */ /* 0x000fe40003f06270 */
[----:B------:R-:W-:-:S13]  /*12a0*/  ISETP.LT.AND P4, PT, R14, R7, PT ;  /* 0x000000070e00720c */ /* 0x000fda0003f81270 */
[----:B------:R-:W-:Y:S05]  /*12b0*/  @!P0 BRA P4, `(.L_x_27) ;  /* 0xfffffffc00b08947 */ /* 0x000fea000203ffff */
.L_x_23:
[----:B------:R-:W-:Y:S05]  /*12c0*/  BSYNC.RECONVERGENT B0 ;  /* 0x0000000000007941 */ /* 0x000fea0003800200 */
.L_x_22:
        /* <DEDUP_REMOVED lines=13> */
.L_x_29:
[----:B------:R-:W-:-:S00]  /*13a0*/  BRA `(.L_x_29) ;  /* 0xfffffffc00fc7947 */ /* 0x000fc0000383ffff */
[----:B------:R-:W-:-:S00]  /*13b0*/  NOP ;  /* 0x0000000000007918 */ /* 0x000fc00000000000 */
        /* <DEDUP_REMOVED lines=12> */
.L_x_30:


//--------------------- .nv.shared.reserved.0     --------------------------
	.section	.nv.shared.reserved.0,"aw",@nobits
	.weak		__nv_reservedSMEM_offset_0_alias
	.size		__nv_reservedSMEM_offset_0_alias, 0, 64
	.other		__nv_reservedSMEM_offset_0_alias,@"STO_CUDA_RESERVED_SHARED STV_DEFAULT"
__nv_reservedSMEM_offset_0_alias:
	.zero		0
	.zero		64


//--------------------- .nv.constant0._Z13Find_TrianglePiS_S_iiiiS_ --------------------------
	.section	.nv.constant0._Z13Find_TrianglePiS_S_iiiiS_,"a",@progbits
	.sectionflags	@""
	.align	4
.nv.constant0._Z13Find_TrianglePiS_S_iiiiS_:
	.zero		944


//--------------------- SYMBOLS --------------------------

	.type		.nv.reservedSmem.offset0,@object
	.size		.nv.reservedSmem.offset0,0x4
